	.headerflags	@"EF_CUDA_TEXMODE_UNIFIED EF_CUDA_64BIT_ADDRESS EF_CUDA_ACCELERATORS EF_CUDA_SM90 EF_CUDA_VIRTUAL_SM(EF_CUDA_SM90)"
	.elftype	@"ET_EXEC"


//--------------------- .nv.info                  --------------------------
	.section	.nv.info,"",@"SHT_CUDA_INFO"
	.align	4


	//----- nvinfo : EIATTR_REGCOUNT
	.align		4
        /*0000*/ 	.byte	0x04, 0x2f
        /*0002*/ 	.short	(.L_1 - .L_0)
	.align		4
.L_0:
        /*0004*/ 	.word	index@(triton_poi_fused_add_convolution_native_batch_norm_backward_51)
        /*0008*/ 	.word	0x00000016


	//----- nvinfo : EIATTR_MIN_STACK_SIZE
	.align		4
.L_1:
        /*000c*/ 	.byte	0x04, 0x12
        /*000e*/ 	.short	(.L_3 - .L_2)
	.align		4
.L_2:
        /*0010*/ 	.word	index@(triton_poi_fused_add_convolution_native_batch_norm_backward_51)
        /*0014*/ 	.word	0x00000000


	//----- nvinfo : EIATTR_FRAME_SIZE
	.align		4
.L_3:
        /*0018*/ 	.byte	0x04, 0x11
        /*001a*/ 	.short	(.L_5 - .L_4)
	.align		4
.L_4:
        /*001c*/ 	.word	index@(triton_poi_fused_add_convolution_native_batch_norm_backward_51)
        /*0020*/ 	.word	0x00000000


	//----- nvinfo : EIATTR_MIN_STACK_SIZE
	.align		4
.L_5:
        /*0024*/ 	.byte	0x04, 0x12
        /*0026*/ 	.short	(.L_7 - .L_6)
	.align		4
.L_6:
        /*0028*/ 	.word	index@(triton_poi_fused_add_convolution_native_batch_norm_backward_51)
        /*002c*/ 	.word	0x00000000
.L_7:


//--------------------- .nv.info.triton_poi_fused_add_convolution_native_batch_norm_backward_51 --------------------------
	.section	.nv.info.triton_poi_fused_add_convolution_native_batch_norm_backward_51,"",@"SHT_CUDA_INFO"
	.sectionflags	@""
	.align	4


	//----- nvinfo : EIATTR_CUDA_API_VERSION
	.align		4
        /*0000*/ 	.byte	0x04, 0x37
        /*0002*/ 	.short	(.L_9 - .L_8)
.L_8:
        /*0004*/ 	.word	0x0000007c


	//----- nvinfo : EIATTR_KPARAM_INFO
	.align		4
.L_9:
        /*0008*/ 	.byte	0x04, 0x17
        /*000a*/ 	.short	(.L_11 - .L_10)
.L_10:
        /*000c*/ 	.word	0x00000000
        /*0010*/ 	.short	0x0006
        /*0012*/ 	.short	0x0030
        /*0014*/ 	.byte	0x00, 0xf0, 0x11, 0x00


	//----- nvinfo : EIATTR_KPARAM_INFO
	.align		4
.L_11:
        /*0018*/ 	.byte	0x04, 0x17
        /*001a*/ 	.short	(.L_13 - .L_12)
.L_12:
        /*001c*/ 	.word	0x00000000
        /*0020*/ 	.short	0x0005
        /*0022*/ 	.short	0x0028
        /*0024*/ 	.byte	0x00, 0xf4, 0x21, 0x00


	//----- nvinfo : EIATTR_KPARAM_INFO
	.align		4
.L_13:
        /*0028*/ 	.byte	0x04, 0x17
        /*002a*/ 	.short	(.L_15 - .L_14)
.L_14:
        /*002c*/ 	.word	0x00000000
        /*0030*/ 	.short	0x0004
        /*0032*/ 	.short	0x0020
        /*0034*/ 	.byte	0x00, 0xf4, 0x21, 0x00


	//----- nvinfo : EIATTR_KPARAM_INFO
	.align		4
.L_15:
        /*0038*/ 	.byte	0x04, 0x17
        /*003a*/ 	.short	(.L_17 - .L_16)
.L_16:
        /*003c*/ 	.word	0x00000000
        /*0040*/ 	.short	0x0003
        /*0042*/ 	.short	0x0018
        /*0044*/ 	.byte	0x00, 0xf4, 0x21, 0x00


	//----- nvinfo : EIATTR_KPARAM_INFO
	.align		4
.L_17:
        /*0048*/ 	.byte	0x04, 0x17
        /*004a*/ 	.short	(.L_19 - .L_18)
.L_18:
        /*004c*/ 	.word	0x00000000
        /*0050*/ 	.short	0x0002
        /*0052*/ 	.short	0x0010
        /*0054*/ 	.byte	0x00, 0xf4, 0x21, 0x00


	//----- nvinfo : EIATTR_KPARAM_INFO
	.align		4
.L_19:
        /*0058*/ 	.byte	0x04, 0x17
        /*005a*/ 	.short	(.L_21 - .L_20)
.L_20:
        /*005c*/ 	.word	0x00000000
        /*0060*/ 	.short	0x0001
        /*0062*/ 	.short	0x0008
        /*0064*/ 	.byte	0x00, 0xf4, 0x21, 0x00


	//----- nvinfo : EIATTR_KPARAM_INFO
	.align		4
.L_21:
        /*0068*/ 	.byte	0x04, 0x17
        /*006a*/ 	.short	(.L_23 - .L_22)
.L_22:
        /*006c*/ 	.word	0x00000000
        /*0070*/ 	.short	0x0000
        /*0072*/ 	.short	0x0000
        /*0074*/ 	.byte	0x00, 0xf4, 0x21, 0x00


	//----- nvinfo : EIATTR_SPARSE_MMA_MASK
	.align		4
.L_23:
        /*0078*/ 	.byte	0x03, 0x50
        /*007a*/ 	.short	0x0000


	//----- nvinfo : EIATTR_MAXREG_COUNT
	.align		4
        /*007c*/ 	.byte	0x03, 0x1b
        /*007e*/ 	.short	0x00ff


	//----- nvinfo : EIATTR_EXIT_INSTR_OFFSETS
	.align		4
        /*0080*/ 	.byte	0x04, 0x1c
        /*0082*/ 	.short	(.L_25 - .L_24)


	//   ....[0]....
.L_24:
        /*0084*/ 	.word	0x00000290


	//----- nvinfo : EIATTR_REQNTID
	.align		4
.L_25:
        /*0088*/ 	.byte	0x04, 0x10
        /*008a*/ 	.short	(.L_27 - .L_26)
.L_26:
        /*008c*/ 	.word	0x00000080
        /*0090*/ 	.word	0x00000001
        /*0094*/ 	.word	0x00000001


	//----- nvinfo : EIATTR_CBANK_PARAM_SIZE
	.align		4
.L_27:
        /*0098*/ 	.byte	0x03, 0x19
        /*009a*/ 	.short	0x0034


	//----- nvinfo : EIATTR_PARAM_CBANK
	.align		4
        /*009c*/ 	.byte	0x04, 0x0a
        /*009e*/ 	.short	(.L_29 - .L_28)
	.align		4
.L_28:
        /*00a0*/ 	.word	index@(.nv.constant0.triton_poi_fused_add_convolution_native_batch_norm_backward_51)
        /*00a4*/ 	.short	0x0210
        /*00a6*/ 	.short	0x0034


	//----- nvinfo : EIATTR_SW_WAR
	.align		4
.L_29:
        /*00a8*/ 	.byte	0x04, 0x36
        /*00aa*/ 	.short	(.L_31 - .L_30)
.L_30:
        /*00ac*/ 	.word	0x00000008
.L_31:


//--------------------- .nv.callgraph             --------------------------
	.section	.nv.callgraph,"",@"SHT_CUDA_CALLGRAPH"
	.align	4
	.sectionentsize	8
	.align		4
        /*0000*/ 	.word	0x00000000
	.align		4
        /*0004*/ 	.word	0xffffffff
	.align		4
        /*0008*/ 	.word	0x00000000
	.align		4
        /*000c*/ 	.word	0xfffffffe
	.align		4
        /*0010*/ 	.word	0x00000000
	.align		4
        /*0014*/ 	.word	0xfffffffd
	.align		4
        /*0018*/ 	.word	0x00000000
	.align		4
        /*001c*/ 	.word	0xfffffffc


//--------------------- .text.triton_poi_fused_add_convolution_native_batch_norm_backward_51 --------------------------
	.section	.text.triton_poi_fused_add_convolution_native_batch_norm_backward_51,"ax",@progbits
	.align	128
        .global         triton_poi_fused_add_convolution_native_batch_norm_backward_51
        .type           triton_poi_fused_add_convolution_native_batch_norm_backward_51,@function
        .size           triton_poi_fused_add_convolution_native_batch_norm_backward_51,(.L_x_1 - triton_poi_fused_add_convolution_native_batch_norm_backward_51)
        .other          triton_poi_fused_add_convolution_native_batch_norm_backward_51,@"STO_CUDA_ENTRY STV_DEFAULT"
triton_poi_fused_add_convolution_native_batch_norm_backward_51:
.text.triton_poi_fused_add_convolution_native_batch_norm_backward_51:
[----:B------:R-:W-:Y:S01]  /*0000*/  LDC R1, c[0x0][0x28] ;  /* 0x00000a00ff017b82 */ /* 0x000fe20000000800 */
[----:B------:R-:W1:Y:S07]  /*0010*/  S2R R0, SR_TID.X ;  /* 0x0000000000007919 */ /* 0x000e6e0000002100 */
[----:B------:R-:W2:Y:S01]  /*0020*/  LDC.64 R10, c[0x0][0x218] ;  /* 0x00008600ff0a7b82 */ /* 0x000ea20000000a00 */
[----:B------:R-:W-:Y:S01]  /*0030*/  ULDC.64 UR4, c[0x0][0x208] ;  /* 0x0000820000047ab9 */ /* 0x000fe20000000a00 */
[----:B------:R-:W3:Y:S06]  /*0040*/  S2R R5, SR_CTAID.X ;  /* 0x0000000000057919 */ /* 0x000eec0000002500 */
[----:B------:R-:W4:Y:S08]  /*0050*/  LDC.64 R6, c[0x0][0x210] ;  /* 0x00008400ff067b82 */ /* 0x000f300000000a00 */
[----:B------:R-:W5:Y:S01]  /*0060*/  LDC.64 R12, c[0x0][0x220] ;  /* 0x00008800ff0c7b82 */ /* 0x000f620000000a00 */
[----:B-1----:R-:W-:-:S02]  /*0070*/  SHF.L.U32 R0, R0, 0x1, RZ ;  /* 0x0000000100007819 */ /* 0x002fc400000006ff */
[----:B---3--:R-:W-:Y:S02]  /*0080*/  SHF.R.S32.HI R3, RZ, 0x17, R5 ;  /* 0x00000017ff037819 */ /* 0x008fe40000011405 */
[----:B------:R-:W-:Y:S02]  /*0090*/  LOP3.LUT R0, R0, 0xfe, RZ, 0xc0, !PT ;  /* 0x000000fe00007812 */ /* 0x000fe400078ec0ff */
[----:B------:R-:W-:Y:S02]  /*00a0*/  SGXT R3, R3, 0x1 ;  /* 0x000000010303781a */ /* 0x000fe40000000200 */
[----:B------:R-:W-:Y:S02]  /*00b0*/  LEA R0, R5, R0, 0x8 ;  /* 0x0000000005007211 */ /* 0x000fe400078e40ff */
[----:B------:R-:W1:Y:S02]  /*00c0*/  LDC.64 R4, c[0x0][0x228] ;  /* 0x00008a00ff047b82 */ /* 0x000e640000000a00 */
[----:B------:R-:W-:Y:S01]  /*00d0*/  LEA.HI R3, R3, R0, RZ, 0xa ;  /* 0x0000000003037211 */ /* 0x000fe200078f50ff */
[----:B----4-:R-:W-:-:S03]  /*00e0*/  IMAD.WIDE R6, R0, 0x4, R6 ;  /* 0x0000000400067825 */ /* 0x010fc600078e0206 */
[----:B------:R-:W-:Y:S02]  /*00f0*/  SHF.R.S32.HI R8, RZ, 0xa, R3 ;  /* 0x0000000aff087819 */ /* 0x000fe40000011403 */
[----:B------:R-:W3:Y:S02]  /*0100*/  LDC.64 R2, c[0x0][0x230] ;  /* 0x00008c00ff027b82 */ /* 0x000ee40000000a00 */
[----:B------:R-:W-:-:S04]  /*0110*/  LEA.HI R9, R8, R8, RZ, 0x2 ;  /* 0x0000000808097211 */ /* 0x000fc800078f10ff */
[----:B------:R-:W-:-:S04]  /*0120*/  LOP3.LUT R9, R9, 0xfffffffc, RZ, 0xc0, !PT ;  /* 0xfffffffc09097812 */ /* 0x000fc800078ec0ff */
[----:B------:R-:W-:Y:S01]  /*0130*/  IADD3 R17, R8, -R9, RZ ;  /* 0x8000000908117210 */ /* 0x000fe20007ffe0ff */
[----:B-----5:R-:W-:Y:S01]  /*0140*/  IMAD.WIDE R12, R0, 0x4, R12 ;  /* 0x00000004000c7825 */ /* 0x020fe200078e020c */
[----:B------:R-:W4:Y:S03]  /*0150*/  LDG.E.64 R8, desc[UR4][R6.64] ;  /* 0x0000000406087981 */ /* 0x000f26000c1e1b00 */
[----:B--2---:R-:W-:-:S06]  /*0160*/  IMAD.WIDE R10, R17, 0x4, R10 ;  /* 0x00000004110a7825 */ /* 0x004fcc00078e020a */
[----:B------:R-:W4:Y:S01]  /*0170*/  LDG.E.EL R10, desc[UR4][R10.64] ;  /* 0x000000040a0a7981 */ /* 0x000f22000c2e1900 */
[----:B-1----:R-:W-:-:S03]  /*0180*/  IMAD.WIDE R14, R17, 0x4, R4 ;  /* 0x00000004110e7825 */ /* 0x002fc600078e0204 */
[----:B------:R-:W2:Y:S01]  /*0190*/  LDG.E.64 R4, desc[UR4][R12.64] ;  /* 0x000000040c047981 */ /* 0x000ea2000c1e1b00 */
[----:B---3--:R-:W-:Y:S02]  /*01a0*/  IMAD.WIDE R2, R17, 0x4, R2 ;  /* 0x0000000411027825 */ /* 0x008fe400078e0202 */
[----:B------:R-:W1:Y:S01]  /*01b0*/  LDC.64 R16, c[0x0][0x238] ;  /* 0x00008e00ff107b82 */ /* 0x000e620000000a00 */
[----:B------:R-:W3:Y:S04]  /*01c0*/  LDG.E.EL R14, desc[UR4][R14.64] ;  /* 0x000000040e0e7981 */ /* 0x000ee8000c2e1900 */
[----:B------:R-:W5:Y:S01]  /*01d0*/  LDG.E.EL R2, desc[UR4][R2.64] ;  /* 0x0000000402027981 */ /* 0x000f62000c2e1900 */
[--C-:B----4-:R-:W-:Y:S01]  /*01e0*/  FADD R19, R8, R10.reuse ;  /* 0x0000000a08137221 */ /* 0x110fe20000000000 */
[----:B------:R-:W-:-:S03]  /*01f0*/  FADD R8, R9, R10 ;  /* 0x0000000a09087221 */ /* 0x000fc60000000000 */
[----:B--2---:R-:W-:Y:S01]  /*0200*/  FADD R19, R4, R19 ;  /* 0x0000001304137221 */ /* 0x004fe20000000000 */
[----:B------:R-:W-:-:S03]  /*0210*/  FADD R9, R5, R8 ;  /* 0x0000000805097221 */ /* 0x000fc60000000000 */
[C---:B---3--:R-:W-:Y:S01]  /*0220*/  FADD R8, -R14.reuse, R19 ;  /* 0x000000130e087221 */ /* 0x048fe20000000100 */
[----:B------:R-:W-:Y:S01]  /*0230*/  FADD R9, -R14, R9 ;  /* 0x000000090e097221 */ /* 0x000fe20000000100 */
[--C-:B-----5:R-:W-:Y:S01]  /*0240*/  FADD R10, R4, -R2.reuse ;  /* 0x80000002040a7221 */ /* 0x120fe20000000000 */
[----:B------:R-:W-:Y:S01]  /*0250*/  FADD R11, R5, -R2 ;  /* 0x80000002050b7221 */ /* 0x000fe20000000000 */
[----:B-1----:R-:W-:Y:S02]  /*0260*/  IMAD.WIDE R4, R0, 0x4, R16 ;  /* 0x0000000400047825 */ /* 0x002fe400078e0210 */
[----:B------:R-:W-:Y:S04]  /*0270*/  STG.E.64 desc[UR4][R6.64], R8 ;  /* 0x0000000806007986 */ /* 0x000fe8000c101b04 */
[----:B------:R-:W-:Y:S01]  /*0280*/  STG.E.64 desc[UR4][R4.64], R10 ;  /* 0x0000000a04007986 */ /* 0x000fe2000c101b04 */
[----:B------:R-:W-:Y:S05]  /*0290*/  EXIT ;  /* 0x000000000000794d */ /* 0x000fea0003800000 */
.L_x_0:
[----:B------:R-:W-:-:S00]  /*02a0*/  BRA `(.L_x_0) ;  /* 0xfffffffc00fc7947 */ /* 0x000fc0000383ffff */
[----:B------:R-:W-:-:S00]  /*02b0*/  NOP ;  /* 0x0000000000007918 */ /* 0x000fc00000000000 */
        /* <DEDUP_REMOVED lines=12> */
.L_x_1:


//--------------------- .nv.constant0.triton_poi_fused_add_convolution_native_batch_norm_backward_51 --------------------------
	.section	.nv.constant0.triton_poi_fused_add_convolution_native_batch_norm_backward_51,"a",@progbits
	.sectionflags	@""
	.align	4
.nv.constant0.triton_poi_fused_add_convolution_native_batch_norm_backward_51:
	.zero		580
